	.headerflags	@"EF_CUDA_TEXMODE_UNIFIED EF_CUDA_64BIT_ADDRESS EF_CUDA_ACCELERATORS EF_CUDA_SM90 EF_CUDA_VIRTUAL_SM(EF_CUDA_SM90)"
	.elftype	@"ET_EXEC"


//--------------------- .nv.info                  --------------------------
	.section	.nv.info,"",@"SHT_CUDA_INFO"
	.align	4


	//----- nvinfo : EIATTR_REGCOUNT
	.align		4
        /*0000*/ 	.byte	0x04, 0x2f
        /*0002*/ 	.short	(.L_1 - .L_0)
	.align		4
.L_0:
        /*0004*/ 	.word	index@(triton_poi_fused_cat_56)
        /*0008*/ 	.word	0x0000001a


	//----- nvinfo : EIATTR_MIN_STACK_SIZE
	.align		4
.L_1:
        /*000c*/ 	.byte	0x04, 0x12
        /*000e*/ 	.short	(.L_3 - .L_2)
	.align		4
.L_2:
        /*0010*/ 	.word	index@(triton_poi_fused_cat_56)
        /*0014*/ 	.word	0x00000000


	//----- nvinfo : EIATTR_FRAME_SIZE
	.align		4
.L_3:
        /*0018*/ 	.byte	0x04, 0x11
        /*001a*/ 	.short	(.L_5 - .L_4)
	.align		4
.L_4:
        /*001c*/ 	.word	index@(triton_poi_fused_cat_56)
        /*0020*/ 	.word	0x00000000


	//----- nvinfo : EIATTR_MIN_STACK_SIZE
	.align		4
.L_5:
        /*0024*/ 	.byte	0x04, 0x12
        /*0026*/ 	.short	(.L_7 - .L_6)
	.align		4
.L_6:
        /*0028*/ 	.word	index@(triton_poi_fused_cat_56)
        /*002c*/ 	.word	0x00000000
.L_7:


//--------------------- .nv.info.triton_poi_fused_cat_56 --------------------------
	.section	.nv.info.triton_poi_fused_cat_56,"",@"SHT_CUDA_INFO"
	.sectionflags	@""
	.align	4


	//----- nvinfo : EIATTR_CUDA_API_VERSION
	.align		4
        /*0000*/ 	.byte	0x04, 0x37
        /*0002*/ 	.short	(.L_9 - .L_8)
.L_8:
        /*0004*/ 	.word	0x0000007c


	//----- nvinfo : EIATTR_KPARAM_INFO
	.align		4
.L_9:
        /*0008*/ 	.byte	0x04, 0x17
        /*000a*/ 	.short	(.L_11 - .L_10)
.L_10:
        /*000c*/ 	.word	0x00000000
        /*0010*/ 	.short	0x0009
        /*0012*/ 	.short	0x0048
        /*0014*/ 	.byte	0x00, 0xf0, 0x11, 0x00


	//----- nvinfo : EIATTR_KPARAM_INFO
	.align		4
.L_11:
        /*0018*/ 	.byte	0x04, 0x17
        /*001a*/ 	.short	(.L_13 - .L_12)
.L_12:
        /*001c*/ 	.word	0x00000000
        /*0020*/ 	.short	0x0008
        /*0022*/ 	.short	0x0040
        /*0024*/ 	.byte	0x00, 0xf4, 0x21, 0x00


	//----- nvinfo : EIATTR_KPARAM_INFO
	.align		4
.L_13:
        /*0028*/ 	.byte	0x04, 0x17
        /*002a*/ 	.short	(.L_15 - .L_14)
.L_14:
        /*002c*/ 	.word	0x00000000
        /*0030*/ 	.short	0x0007
        /*0032*/ 	.short	0x0038
        /*0034*/ 	.byte	0x00, 0xf4, 0x21, 0x00


	//----- nvinfo : EIATTR_KPARAM_INFO
	.align		4
.L_15:
        /*0038*/ 	.byte	0x04, 0x17
        /*003a*/ 	.short	(.L_17 - .L_16)
.L_16:
        /*003c*/ 	.word	0x00000000
        /*0040*/ 	.short	0x0006
        /*0042*/ 	.short	0x0030
        /*0044*/ 	.byte	0x00, 0xf4, 0x21, 0x00


	//----- nvinfo : EIATTR_KPARAM_INFO
	.align		4
.L_17:
        /*0048*/ 	.byte	0x04, 0x17
        /*004a*/ 	.short	(.L_19 - .L_18)
.L_18:
        /*004c*/ 	.word	0x00000000
        /*0050*/ 	.short	0x0005
        /*0052*/ 	.short	0x0028
        /*0054*/ 	.byte	0x00, 0xf4, 0x21, 0x00


	//----- nvinfo : EIATTR_KPARAM_INFO
	.align		4
.L_19:
        /*0058*/ 	.byte	0x04, 0x17
        /*005a*/ 	.short	(.L_21 - .L_20)
.L_20:
        /*005c*/ 	.word	0x00000000
        /*0060*/ 	.short	0x0004
        /*0062*/ 	.short	0x0020
        /*0064*/ 	.byte	0x00, 0xf4, 0x21, 0x00


	//----- nvinfo : EIATTR_KPARAM_INFO
	.align		4
.L_21:
        /*0068*/ 	.byte	0x04, 0x17
        /*006a*/ 	.short	(.L_23 - .L_22)
.L_22:
        /*006c*/ 	.word	0x00000000
        /*0070*/ 	.short	0x0003
        /*0072*/ 	.short	0x0018
        /*0074*/ 	.byte	0x00, 0xf4, 0x21, 0x00


	//----- nvinfo : EIATTR_KPARAM_INFO
	.align		4
.L_23:
        /*0078*/ 	.byte	0x04, 0x17
        /*007a*/ 	.short	(.L_25 - .L_24)
.L_24:
        /*007c*/ 	.word	0x00000000
        /*0080*/ 	.short	0x0002
        /*0082*/ 	.short	0x0010
        /*0084*/ 	.byte	0x00, 0xf4, 0x21, 0x00


	//----- nvinfo : EIATTR_KPARAM_INFO
	.align		4
.L_25:
        /*0088*/ 	.byte	0x04, 0x17
        /*008a*/ 	.short	(.L_27 - .L_26)
.L_26:
        /*008c*/ 	.word	0x00000000
        /*0090*/ 	.short	0x0001
        /*0092*/ 	.short	0x0008
        /*0094*/ 	.byte	0x00, 0xf4, 0x21, 0x00


	//----- nvinfo : EIATTR_KPARAM_INFO
	.align		4
.L_27:
        /*0098*/ 	.byte	0x04, 0x17
        /*009a*/ 	.short	(.L_29 - .L_28)
.L_28:
        /*009c*/ 	.word	0x00000000
        /*00a0*/ 	.short	0x0000
        /*00a2*/ 	.short	0x0000
        /*00a4*/ 	.byte	0x00, 0xf4, 0x21, 0x00


	//----- nvinfo : EIATTR_SPARSE_MMA_MASK
	.align		4
.L_29:
        /*00a8*/ 	.byte	0x03, 0x50
        /*00aa*/ 	.short	0x0000


	//----- nvinfo : EIATTR_MAXREG_COUNT
	.align		4
        /*00ac*/ 	.byte	0x03, 0x1b
        /*00ae*/ 	.short	0x00ff


	//----- nvinfo : EIATTR_EXIT_INSTR_OFFSETS
	.align		4
        /*00b0*/ 	.byte	0x04, 0x1c
        /*00b2*/ 	.short	(.L_31 - .L_30)


	//   ....[0]....
.L_30:
        /*00b4*/ 	.word	0x00000440


	//   ....[1]....
        /*00b8*/ 	.word	0x00000460


	//----- nvinfo : EIATTR_REQNTID
	.align		4
.L_31:
        /*00bc*/ 	.byte	0x04, 0x10
        /*00be*/ 	.short	(.L_33 - .L_32)
.L_32:
        /*00c0*/ 	.word	0x00000080
        /*00c4*/ 	.word	0x00000001
        /*00c8*/ 	.word	0x00000001


	//----- nvinfo : EIATTR_CBANK_PARAM_SIZE
	.align		4
.L_33:
        /*00cc*/ 	.byte	0x03, 0x19
        /*00ce*/ 	.short	0x004c


	//----- nvinfo : EIATTR_PARAM_CBANK
	.align		4
        /*00d0*/ 	.byte	0x04, 0x0a
        /*00d2*/ 	.short	(.L_35 - .L_34)
	.align		4
.L_34:
        /*00d4*/ 	.word	index@(.nv.constant0.triton_poi_fused_cat_56)
        /*00d8*/ 	.short	0x0210
        /*00da*/ 	.short	0x004c


	//----- nvinfo : EIATTR_SW_WAR
	.align		4
.L_35:
        /*00dc*/ 	.byte	0x04, 0x36
        /*00de*/ 	.short	(.L_37 - .L_36)
.L_36:
        /*00e0*/ 	.word	0x00000008
.L_37:


//--------------------- .nv.callgraph             --------------------------
	.section	.nv.callgraph,"",@"SHT_CUDA_CALLGRAPH"
	.align	4
	.sectionentsize	8
	.align		4
        /*0000*/ 	.word	0x00000000
	.align		4
        /*0004*/ 	.word	0xffffffff
	.align		4
        /*0008*/ 	.word	0x00000000
	.align		4
        /*000c*/ 	.word	0xfffffffe
	.align		4
        /*0010*/ 	.word	0x00000000
	.align		4
        /*0014*/ 	.word	0xfffffffd
	.align		4
        /*0018*/ 	.word	0x00000000
	.align		4
        /*001c*/ 	.word	0xfffffffc


//--------------------- .text.triton_poi_fused_cat_56 --------------------------
	.section	.text.triton_poi_fused_cat_56,"ax",@progbits
	.align	128
        .global         triton_poi_fused_cat_56
        .type           triton_poi_fused_cat_56,@function
        .size           triton_poi_fused_cat_56,(.L_x_1 - triton_poi_fused_cat_56)
        .other          triton_poi_fused_cat_56,@"STO_CUDA_ENTRY STV_DEFAULT"
triton_poi_fused_cat_56:
.text.triton_poi_fused_cat_56:
[----:B------:R-:W0:Y:S02]  /*0000*/  LDC R1, c[0x0][0x28] ;  /* 0x00000a00ff017b82 */ /* 0x000e240000000800 */
[----:B------:R-:W1:Y:S01]  /*0010*/  S2R R0, SR_TID.X ;  /* 0x0000000000007919 */ /* 0x000e620000002100 */
[----:B------:R-:W2:Y:S01]  /*0020*/  LDC.64 R6, c[0x0][0x238] ;  /* 0x00008e00ff067b82 */ /* 0x000ea20000000a00 */
[----:B------:R-:W-:Y:S01]  /*0030*/  ULDC.64 UR4, c[0x0][0x208] ;  /* 0x0000820000047ab9 */ /* 0x000fe20000000a00 */
[----:B------:R-:W-:Y:S01]  /*0040*/  ULDC.64 UR6, c[0x0][0x248] ;  /* 0x0000920000067ab9 */ /* 0x000fe20000000a00 */
[----:B------:R-:W3:Y:S05]  /*0050*/  S2R R3, SR_CTAID.X ;  /* 0x0000000000037919 */ /* 0x000eea0000002500 */
[----:B------:R-:W4:Y:S08]  /*0060*/  LDC.64 R8, c[0x0][0x228] ;  /* 0x00008a00ff087b82 */ /* 0x000f300000000a00 */
[----:B------:R-:W5:Y:S01]  /*0070*/  LDC.64 R4, c[0x0][0x210] ;  /* 0x00008400ff047b82 */ /* 0x000f620000000a00 */
[----:B-1----:R-:W-:-:S05]  /*0080*/  LOP3.LUT R0, R0, 0x7f, RZ, 0xc0, !PT ;  /* 0x0000007f00007812 */ /* 0x002fca00078ec0ff */
[----:B---3--:R-:W-:-:S05]  /*0090*/  IMAD R0, R3, 0x80, R0 ;  /* 0x0000008003007824 */ /* 0x008fca00078e0200 */
[----:B------:R-:W-:Y:S02]  /*00a0*/  SHF.R.S32.HI R11, RZ, 0x1f, R0 ;  /* 0x0000001fff0b7819 */ /* 0x000fe40000011400 */
[-C--:B------:R-:W-:Y:S02]  /*00b0*/  LEA.HI R15, R0, R0.reuse, RZ, 0x1 ;  /* 0x00000000000f7211 */ /* 0x080fe400078f08ff */
[CC--:B------:R-:W-:Y:S02]  /*00c0*/  LEA.HI R10, R11.reuse, R0.reuse, RZ, 0x2 ;  /* 0x000000000b0a7211 */ /* 0x0c0fe400078f10ff */
[----:B------:R-:W-:Y:S02]  /*00d0*/  LEA.HI R14, R11, R0, RZ, 0x9 ;  /* 0x000000000b0e7211 */ /* 0x000fe400078f48ff */
[--C-:B------:R-:W-:Y:S02]  /*00e0*/  SHF.R.S32.HI R12, RZ, 0x2, R10.reuse ;  /* 0x00000002ff0c7819 */ /* 0x100fe4000001140a */
[----:B------:R-:W-:-:S02]  /*00f0*/  SHF.R.S32.HI R3, RZ, 0x1f, R10 ;  /* 0x0000001fff037819 */ /* 0x000fc4000001140a */
[----:B------:R-:W-:Y:S02]  /*0100*/  SHF.R.S32.HI R16, RZ, 0x1, R15 ;  /* 0x00000001ff107819 */ /* 0x000fe4000001140f */
[----:B------:R-:W-:Y:S02]  /*0110*/  LEA.HI R3, R3, R12, RZ, 0x7 ;  /* 0x0000000c03037211 */ /* 0x000fe400078f38ff */
[----:B------:R-:W-:Y:S02]  /*0120*/  LOP3.LUT R17, R15, 0xfffffffe, RZ, 0xc0, !PT ;  /* 0xfffffffe0f117812 */ /* 0x000fe400078ec0ff */
[----:B------:R-:W-:Y:S02]  /*0130*/  LOP3.LUT R13, R3, 0xffffff80, RZ, 0xc0, !PT ;  /* 0xffffff80030d7812 */ /* 0x000fe400078ec0ff */
[----:B------:R-:W-:Y:S01]  /*0140*/  LEA.HI R15, R15, R16, RZ, 0x1 ;  /* 0x000000100f0f7211 */ /* 0x000fe200078f08ff */
[----:B------:R-:W1:Y:S01]  /*0150*/  LDC.64 R2, c[0x0][0x240] ;  /* 0x00009000ff027b82 */ /* 0x000e620000000a00 */
[----:B------:R-:W-:-:S02]  /*0160*/  IMAD.IADD R17, R0, 0x1, -R17 ;  /* 0x0000000100117824 */ /* 0x000fc400078e0a11 */
[----:B------:R-:W-:Y:S01]  /*0170*/  IMAD.IADD R11, R12, 0x1, -R13 ;  /* 0x000000010c0b7824 */ /* 0x000fe200078e0a0d */
[----:B------:R-:W-:Y:S02]  /*0180*/  SHF.R.S32.HI R12, RZ, 0x9, R14 ;  /* 0x00000009ff0c7819 */ /* 0x000fe4000001140e */
[----:B------:R-:W-:Y:S02]  /*0190*/  LOP3.LUT R15, R15, 0xfffffffe, RZ, 0xc0, !PT ;  /* 0xfffffffe0f0f7812 */ /* 0x000fe400078ec0ff */
[----:B------:R-:W-:Y:S01]  /*01a0*/  ISETP.GE.AND P2, PT, R11, 0x40, PT ;  /* 0x000000400b00780c */ /* 0x000fe20003f46270 */
[----:B------:R-:W-:Y:S01]  /*01b0*/  IMAD.SHL.U32 R13, R12, 0x100, RZ ;  /* 0x000001000c0d7824 */ /* 0x000fe200078e00ff */
[----:B------:R-:W-:Y:S01]  /*01c0*/  LOP3.LUT R14, R14, 0xfffffe00, RZ, 0xc0, !PT ;  /* 0xfffffe000e0e7812 */ /* 0x000fe200078ec0ff */
[----:B------:R-:W-:Y:S01]  /*01d0*/  IMAD.IADD R19, R16, 0x1, -R15 ;  /* 0x0000000110137824 */ /* 0x000fe200078e0a0f */
[----:B------:R-:W-:Y:S01]  /*01e0*/  ISETP.LT.AND P3, PT, R0, 0x800, !P2 ;  /* 0x000008000000780c */ /* 0x000fe20005761270 */
[----:B------:R-:W-:Y:S01]  /*01f0*/  IMAD R23, R12, 0x40, R11 ;  /* 0x000000400c177824 */ /* 0x000fe200078e020b */
[----:B------:R-:W-:Y:S01]  /*0200*/  IADD3 R21, R13, R0, -R14 ;  /* 0x000000000d157210 */ /* 0x000fe20007ffe80e */
[----:B--2---:R-:W-:Y:S01]  /*0210*/  IMAD.WIDE R14, R17, 0x4, R6 ;  /* 0x00000004110e7825 */ /* 0x004fe200078e0206 */
[----:B------:R-:W-:-:S02]  /*0220*/  LOP3.LUT R17, R10, 0xfffffffc, RZ, 0xc0, !PT ;  /* 0xfffffffc0a117812 */ /* 0x000fc400078ec0ff */
[----:B------:R-:W-:Y:S01]  /*0230*/  CS2R R6, SRZ ;  /* 0x0000000000067805 */ /* 0x000fe2000001ff00 */
[----:B----4-:R-:W-:-:S04]  /*0240*/  IMAD.WIDE R8, R23, 0x4, R8 ;  /* 0x0000000417087825 */ /* 0x010fc800078e0208 */
[C---:B------:R-:W-:Y:S02]  /*0250*/  IMAD.IADD R10, R0.reuse, 0x1, -R17 ;  /* 0x00000001000a7824 */ /* 0x040fe400078e0a11 */
[----:B------:R-:W-:Y:S01]  /*0260*/  IMAD.SHL.U32 R16, R11, 0x4, RZ ;  /* 0x000000040b107824 */ /* 0x000fe200078e00ff */
[----:B------:R2:W3:Y:S01]  /*0270*/  @P3 LDG.E.EL R6, desc[UR4][R8.64] ;  /* 0x0000000408063981 */ /* 0x0004e2000c2e1900 */
[----:B------:R-:W-:Y:S01]  /*0280*/  ISETP.GE.AND P0, PT, R0, 0x800, PT ;  /* 0x000008000000780c */ /* 0x000fe20003f06270 */
[----:B-----5:R-:W-:Y:S01]  /*0290*/  IMAD.WIDE R4, R21, 0x4, R4 ;  /* 0x0000000415047825 */ /* 0x020fe200078e0204 */
[--C-:B------:R-:W-:Y:S01]  /*02a0*/  SHF.R.S32.HI R17, RZ, 0x1f, R13.reuse ;  /* 0x0000001fff117819 */ /* 0x100fe2000001140d */
[----:B------:R4:W5:Y:S01]  /*02b0*/  @P3 LDG.E.EL R7, desc[UR4][R14.64] ;  /* 0x000000040e073981 */ /* 0x000962000c2e1900 */
[----:B------:R-:W-:Y:S02]  /*02c0*/  IADD3 R18, P4, P5, R16, R10, R13 ;  /* 0x0000000a10127210 */ /* 0x000fe40007d9e00d */
[----:B------:R-:W-:-:S02]  /*02d0*/  CS2R R12, SRZ ;  /* 0x00000000000c7805 */ /* 0x000fc4000001ff00 */
[----:B------:R-:W-:Y:S02]  /*02e0*/  SHF.R.S32.HI R10, RZ, 0x1f, R10 ;  /* 0x0000001fff0a7819 */ /* 0x000fe4000001140a */
[----:B------:R-:W-:Y:S01]  /*02f0*/  SHF.R.S32.HI R16, RZ, 0x1f, R16 ;  /* 0x0000001fff107819 */ /* 0x000fe20000011410 */
[----:B-1----:R-:W-:Y:S01]  /*0300*/  IMAD.WIDE R2, R19, 0x4, R2 ;  /* 0x0000000413027825 */ /* 0x002fe200078e0202 */
[----:B------:R-:W-:Y:S01]  /*0310*/  ISETP.GT.AND P1, PT, R11, 0x3f, !P0 ;  /* 0x0000003f0b00780c */ /* 0x000fe20004724270 */
[----:B------:R1:W5:Y:S01]  /*0320*/  @P3 LDG.E R12, desc[UR4][R4.64] ;  /* 0x00000004040c3981 */ /* 0x000362000c1e1900 */
[----:B------:R-:W-:Y:S01]  /*0330*/  IADD3.X R17, R16, R10, R17, P4, P5 ;  /* 0x0000000a10117210 */ /* 0x000fe200027ea411 */
[----:B--2---:R-:W2:Y:S01]  /*0340*/  LDC.64 R8, c[0x0][0x250] ;  /* 0x00009400ff087b82 */ /* 0x004ea20000000a00 */
[----:B------:R-:W-:Y:S01]  /*0350*/  LEA R10, P4, R18, UR6, 0x2 ;  /* 0x00000006120a7c11 */ /* 0x000fe2000f8810ff */
[----:B------:R-:W5:Y:S01]  /*0360*/  @P3 LDG.E.EL R13, desc[UR4][R2.64] ;  /* 0x00000004020d3981 */ /* 0x000f62000c2e1900 */
[----:B----4-:R-:W-:-:S02]  /*0370*/  IMAD.MOV.U32 R14, RZ, RZ, RZ ;  /* 0x000000ffff0e7224 */ /* 0x010fc400078e00ff */
[----:B------:R-:W-:-:S05]  /*0380*/  LEA.HI.X R11, R18, UR7, R17, 0x2, P4 ;  /* 0x00000007120b7c11 */ /* 0x000fca000a0f1411 */
[----:B------:R-:W4:Y:S01]  /*0390*/  @P1 LDG.E R14, desc[UR4][R10.64+-0x400] ;  /* 0xfffc00040a0e1981 */ /* 0x000f22000c1e1900 */
[----:B--2---:R-:W-:Y:S01]  /*03a0*/  IMAD.WIDE R8, R0, 0x4, R8 ;  /* 0x0000000400087825 */ /* 0x004fe200078e0208 */
[----:B---3--:R-:W-:Y:S02]  /*03b0*/  SEL R6, R6, RZ, P3 ;  /* 0x000000ff06067207 */ /* 0x008fe40001800000 */
[----:B-----5:R-:W-:-:S03]  /*03c0*/  SEL R7, R7, RZ, P3 ;  /* 0x000000ff07077207 */ /* 0x020fc60001800000 */
[----:B-1----:R-:W-:-:S04]  /*03d0*/  FADD R5, R6, -R6 ;  /* 0x8000000606057221 */ /* 0x002fc80000000000 */
[----:B------:R-:W-:Y:S01]  /*03e0*/  FFMA R7, R5, R7, R6 ;  /* 0x0000000705077223 */ /* 0x000fe20000000006 */
[----:B------:R-:W-:Y:S02]  /*03f0*/  SEL R12, R12, RZ, P3 ;  /* 0x000000ff0c0c7207 */ /* 0x000fe40001800000 */
[----:B------:R-:W-:-:S03]  /*0400*/  SEL R13, R13, RZ, P3 ;  /* 0x000000ff0d0d7207 */ /* 0x000fc60001800000 */
[----:B------:R-:W-:-:S04]  /*0410*/  FADD R7, -R12, R7 ;  /* 0x000000070c077221 */ /* 0x000fc80000000100 */
[----:B------:R-:W-:Y:S01]  /*0420*/  FFMA R13, R7, R13, R12 ;  /* 0x0000000d070d7223 */ /* 0x000fe2000000000c */
[----:B----4-:R-:W-:Y:S01]  /*0430*/  @P2 SEL R13, R14, RZ, P1 ;  /* 0x000000ff0e0d2207 */ /* 0x010fe20000800000 */
[----:B------:R-:W-:Y:S06]  /*0440*/  @P0 EXIT ;  /* 0x000000000000094d */ /* 0x000fec0003800000 */
[----:B------:R-:W-:Y:S01]  /*0450*/  STG.E desc[UR4][R8.64], R13 ;  /* 0x0000000d08007986 */ /* 0x000fe2000c101904 */
[----:B------:R-:W-:Y:S05]  /*0460*/  EXIT ;  /* 0x000000000000794d */ /* 0x000fea0003800000 */
.L_x_0:
[----:B------:R-:W-:-:S00]  /*0470*/  BRA `(.L_x_0) ;  /* 0xfffffffc00fc7947 */ /* 0x000fc0000383ffff */
[----:B------:R-:W-:-:S00]  /*0480*/  NOP ;  /* 0x0000000000007918 */ /* 0x000fc00000000000 */
[----:B------:R-:W-:-:S00]  /*0490*/  NOP ;  /* 0x0000000000007918 */ /* 0x000fc00000000000 */
[----:B------:R-:W-:-:S00]  /*04a0*/  NOP ;  /* 0x0000000000007918 */ /* 0x000fc00000000000 */
[----:B------:R-:W-:-:S00]  /*04b0*/  NOP ;  /* 0x0000000000007918 */ /* 0x000fc00000000000 */
[----:B------:R-:W-:-:S00]  /*04c0*/  NOP ;  /* 0x0000000000007918 */ /* 0x000fc00000000000 */
[----:B------:R-:W-:-:S00]  /*04d0*/  NOP ;  /* 0x0000000000007918 */ /* 0x000fc00000000000 */
[----:B------:R-:W-:-:S00]  /*04e0*/  NOP ;  /* 0x0000000000007918 */ /* 0x000fc00000000000 */
[----:B------:R-:W-:-:S00]  /*04f0*/  NOP ;  /* 0x0000000000007918 */ /* 0x000fc00000000000 */
.L_x_1:


//--------------------- .nv.constant0.triton_poi_fused_cat_56 --------------------------
	.section	.nv.constant0.triton_poi_fused_cat_56,"a",@progbits
	.sectionflags	@""
	.align	4
.nv.constant0.triton_poi_fused_cat_56:
	.zero		604
